//
// Generated by NVIDIA NVVM Compiler
//
// Compiler Build ID: CL-36424714
// Cuda compilation tools, release 13.0, V13.0.88
// Based on NVVM 20.0.0
//

.version 9.0
.target sm_100
.address_size 64

	// .globl	_Z8hadd_satPf6__halfS0_

.visible .entry _Z8hadd_satPf6__halfS0_(
	.param .u64 .ptr .align 1 _Z8hadd_satPf6__halfS0__param_0,
	.param .align 2 .b8 _Z8hadd_satPf6__halfS0__param_1[2],
	.param .align 2 .b8 _Z8hadd_satPf6__halfS0__param_2[2]
)
{
	.reg .b16 	%rs<5>;
	.reg .b32 	%f<2>;
	.reg .b64 	%rd<3>;

	ld.param.u16 	%rs2, [_Z8hadd_satPf6__halfS0__param_1];
	ld.param.u16 	%rs3, [_Z8hadd_satPf6__halfS0__param_2];
	ld.param.u64 	%rd1, [_Z8hadd_satPf6__halfS0__param_0];
	cvta.to.global.u64 	%rd2, %rd1;
	// begin inline asm
	{add.sat.f16 %rs1,%rs2,%rs3;
}
	// end inline asm
	// begin inline asm
	{  cvt.f32.f16 %f1, %rs1;}

	// end inline asm
	st.global.f32 	[%rd2], %f1;
	ret;

}
	// .globl	_Z8hfma_satPf6__halfS0_S0_
.visible .entry _Z8hfma_satPf6__halfS0_S0_(
	.param .u64 .ptr .align 1 _Z8hfma_satPf6__halfS0_S0__param_0,
	.param .align 2 .b8 _Z8hfma_satPf6__halfS0_S0__param_1[2],
	.param .align 2 .b8 _Z8hfma_satPf6__halfS0_S0__param_2[2],
	.param .align 2 .b8 _Z8hfma_satPf6__halfS0_S0__param_3[2]
)
{
	.reg .b16 	%rs<6>;
	.reg .b32 	%f<2>;
	.reg .b64 	%rd<3>;

	ld.param.u16 	%rs2, [_Z8hfma_satPf6__halfS0_S0__param_1];
	ld.param.u16 	%rs3, [_Z8hfma_satPf6__halfS0_S0__param_2];
	ld.param.u16 	%rs4, [_Z8hfma_satPf6__halfS0_S0__param_3];
	ld.param.u64 	%rd1, [_Z8hfma_satPf6__halfS0_S0__param_0];
	cvta.to.global.u64 	%rd2, %rd1;
	// begin inline asm
	{fma.rn.sat.f16 %rs1,%rs2,%rs3,%rs4;
}
	// end inline asm
	// begin inline asm
	{  cvt.f32.f16 %f1, %rs1;}

	// end inline asm
	st.global.f32 	[%rd2], %f1;
	ret;

}
	// .globl	_Z8hmul_satPf6__halfS0_
.visible .entry _Z8hmul_satPf6__halfS0_(
	.param .u64 .ptr .align 1 _Z8hmul_satPf6__halfS0__param_0,
	.param .align 2 .b8 _Z8hmul_satPf6__halfS0__param_1[2],
	.param .align 2 .b8 _Z8hmul_satPf6__halfS0__param_2[2]
)
{
	.reg .b16 	%rs<5>;
	.reg .b32 	%f<2>;
	.reg .b64 	%rd<3>;

	ld.param.u16 	%rs2, [_Z8hmul_satPf6__halfS0__param_1];
	ld.param.u16 	%rs3, [_Z8hmul_satPf6__halfS0__param_2];
	ld.param.u64 	%rd1, [_Z8hmul_satPf6__halfS0__param_0];
	cvta.to.global.u64 	%rd2, %rd1;
	// begin inline asm
	{mul.sat.f16 %rs1,%rs2,%rs3;
}
	// end inline asm
	// begin inline asm
	{  cvt.f32.f16 %f1, %rs1;}

	// end inline asm
	st.global.f32 	[%rd2], %f1;
	ret;

}
	// .globl	_Z8hsub_satPf6__halfS0_
.visible .entry _Z8hsub_satPf6__halfS0_(
	.param .u64 .ptr .align 1 _Z8hsub_satPf6__halfS0__param_0,
	.param .align 2 .b8 _Z8hsub_satPf6__halfS0__param_1[2],
	.param .align 2 .b8 _Z8hsub_satPf6__halfS0__param_2[2]
)
{
	.reg .b16 	%rs<5>;
	.reg .b32 	%f<2>;
	.reg .b64 	%rd<3>;

	ld.param.u16 	%rs2, [_Z8hsub_satPf6__halfS0__param_1];
	ld.param.u16 	%rs3, [_Z8hsub_satPf6__halfS0__param_2];
	ld.param.u64 	%rd1, [_Z8hsub_satPf6__halfS0__param_0];
	cvta.to.global.u64 	%rd2, %rd1;
	// begin inline asm
	{sub.sat.f16 %rs1,%rs2,%rs3;
}
	// end inline asm
	// begin inline asm
	{  cvt.f32.f16 %f1, %rs1;}

	// end inline asm
	st.global.f32 	[%rd2], %f1;
	ret;

}
	// .globl	_Z4hequPb6__halfS0_
.visible .entry _Z4hequPb6__halfS0_(
	.param .u64 .ptr .align 1 _Z4hequPb6__halfS0__param_0,
	.param .align 2 .b8 _Z4hequPb6__halfS0__param_1[2],
	.param .align 2 .b8 _Z4hequPb6__halfS0__param_2[2]
)
{
	.reg .pred 	%p<2>;
	.reg .b16 	%rs<5>;
	.reg .b64 	%rd<3>;

	ld.param.u16 	%rs2, [_Z4hequPb6__halfS0__param_1];
	ld.param.u16 	%rs3, [_Z4hequPb6__halfS0__param_2];
	ld.param.u64 	%rd1, [_Z4hequPb6__halfS0__param_0];
	cvta.to.global.u64 	%rd2, %rd1;
	// begin inline asm
	{ .reg .pred __$temp3;
  setp.equ.f16  __$temp3, %rs2, %rs3;
  selp.u16 %rs1, 1, 0, __$temp3;}
	// end inline asm
	setp.ne.s16 	%p1, %rs1, 0;
	selp.u16 	%rs4, 1, 0, %p1;
	st.global.u8 	[%rd2], %rs4;
	ret;

}
	// .globl	_Z4hgeuPb6__halfS0_
.visible .entry _Z4hgeuPb6__halfS0_(
	.param .u64 .ptr .align 1 _Z4hgeuPb6__halfS0__param_0,
	.param .align 2 .b8 _Z4hgeuPb6__halfS0__param_1[2],
	.param .align 2 .b8 _Z4hgeuPb6__halfS0__param_2[2]
)
{
	.reg .pred 	%p<2>;
	.reg .b16 	%rs<5>;
	.reg .b64 	%rd<3>;

	ld.param.u16 	%rs2, [_Z4hgeuPb6__halfS0__param_1];
	ld.param.u16 	%rs3, [_Z4hgeuPb6__halfS0__param_2];
	ld.param.u64 	%rd1, [_Z4hgeuPb6__halfS0__param_0];
	cvta.to.global.u64 	%rd2, %rd1;
	// begin inline asm
	{ .reg .pred __$temp3;
  setp.geu.f16  __$temp3, %rs2, %rs3;
  selp.u16 %rs1, 1, 0, __$temp3;}
	// end inline asm
	setp.ne.s16 	%p1, %rs1, 0;
	selp.u16 	%rs4, 1, 0, %p1;
	st.global.u8 	[%rd2], %rs4;
	ret;

}
	// .globl	_Z4hgtuPb6__halfS0_
.visible .entry _Z4hgtuPb6__halfS0_(
	.param .u64 .ptr .align 1 _Z4hgtuPb6__halfS0__param_0,
	.param .align 2 .b8 _Z4hgtuPb6__halfS0__param_1[2],
	.param .align 2 .b8 _Z4hgtuPb6__halfS0__param_2[2]
)
{
	.reg .pred 	%p<2>;
	.reg .b16 	%rs<5>;
	.reg .b64 	%rd<3>;

	ld.param.u16 	%rs2, [_Z4hgtuPb6__halfS0__param_1];
	ld.param.u16 	%rs3, [_Z4hgtuPb6__halfS0__param_2];
	ld.param.u64 	%rd1, [_Z4hgtuPb6__halfS0__param_0];
	cvta.to.global.u64 	%rd2, %rd1;
	// begin inline asm
	{ .reg .pred __$temp3;
  setp.gtu.f16  __$temp3, %rs2, %rs3;
  selp.u16 %rs1, 1, 0, __$temp3;}
	// end inline asm
	setp.ne.s16 	%p1, %rs1, 0;
	selp.u16 	%rs4, 1, 0, %p1;
	st.global.u8 	[%rd2], %rs4;
	ret;

}
	// .globl	_Z4hleuPb6__halfS0_
.visible .entry _Z4hleuPb6__halfS0_(
	.param .u64 .ptr .align 1 _Z4hleuPb6__halfS0__param_0,
	.param .align 2 .b8 _Z4hleuPb6__halfS0__param_1[2],
	.param .align 2 .b8 _Z4hleuPb6__halfS0__param_2[2]
)
{
	.reg .pred 	%p<2>;
	.reg .b16 	%rs<5>;
	.reg .b64 	%rd<3>;

	ld.param.u16 	%rs2, [_Z4hleuPb6__halfS0__param_1];
	ld.param.u16 	%rs3, [_Z4hleuPb6__halfS0__param_2];
	ld.param.u64 	%rd1, [_Z4hleuPb6__halfS0__param_0];
	cvta.to.global.u64 	%rd2, %rd1;
	// begin inline asm
	{ .reg .pred __$temp3;
  setp.leu.f16  __$temp3, %rs2, %rs3;
  selp.u16 %rs1, 1, 0, __$temp3;}
	// end inline asm
	setp.ne.s16 	%p1, %rs1, 0;
	selp.u16 	%rs4, 1, 0, %p1;
	st.global.u8 	[%rd2], %rs4;
	ret;

}
	// .globl	_Z4hltuPb6__halfS0_
.visible .entry _Z4hltuPb6__halfS0_(
	.param .u64 .ptr .align 1 _Z4hltuPb6__halfS0__param_0,
	.param .align 2 .b8 _Z4hltuPb6__halfS0__param_1[2],
	.param .align 2 .b8 _Z4hltuPb6__halfS0__param_2[2]
)
{
	.reg .pred 	%p<2>;
	.reg .b16 	%rs<5>;
	.reg .b64 	%rd<3>;

	ld.param.u16 	%rs2, [_Z4hltuPb6__halfS0__param_1];
	ld.param.u16 	%rs3, [_Z4hltuPb6__halfS0__param_2];
	ld.param.u64 	%rd1, [_Z4hltuPb6__halfS0__param_0];
	cvta.to.global.u64 	%rd2, %rd1;
	// begin inline asm
	{ .reg .pred __$temp3;
  setp.ltu.f16  __$temp3, %rs2, %rs3;
  selp.u16 %rs1, 1, 0, __$temp3;}
	// end inline asm
	setp.ne.s16 	%p1, %rs1, 0;
	selp.u16 	%rs4, 1, 0, %p1;
	st.global.u8 	[%rd2], %rs4;
	ret;

}
	// .globl	_Z4hneuPb6__halfS0_
.visible .entry _Z4hneuPb6__halfS0_(
	.param .u64 .ptr .align 1 _Z4hneuPb6__halfS0__param_0,
	.param .align 2 .b8 _Z4hneuPb6__halfS0__param_1[2],
	.param .align 2 .b8 _Z4hneuPb6__halfS0__param_2[2]
)
{
	.reg .pred 	%p<2>;
	.reg .b16 	%rs<5>;
	.reg .b64 	%rd<3>;

	ld.param.u16 	%rs2, [_Z4hneuPb6__halfS0__param_1];
	ld.param.u16 	%rs3, [_Z4hneuPb6__halfS0__param_2];
	ld.param.u64 	%rd1, [_Z4hneuPb6__halfS0__param_0];
	cvta.to.global.u64 	%rd2, %rd1;
	// begin inline asm
	{ .reg .pred __$temp3;
  setp.neu.f16  __$temp3, %rs2, %rs3;
  selp.u16 %rs1, 1, 0, __$temp3;}
	// end inline asm
	setp.ne.s16 	%p1, %rs1, 0;
	selp.u16 	%rs4, 1, 0, %p1;
	st.global.u8 	[%rd2], %rs4;
	ret;

}


// ===== COMPILED SASS (sm_100) =====

	.target	sm_100

	.elftype	@"ET_EXEC"


//--------------------- .note.nv.tkinfo           --------------------------
	.section	.note.nv.tkinfo,"",@"SHT_NOTE"
	.sectionflags	@"SHF_NOTE_NV_TKINFO"
	.tkinfo
        /*0018*/ 	.word	0x00000002
        /*0030*/ 	.string	""
        /*0030*/ 	.string	"ptxas"
        /*0030*/ 	.string	"Cuda compilation tools, release 13.0, V13.0.88"
        /*0030*/ 	.string	"Build cuda_13.0.r13.0/compiler.36424714_0"
        /*0030*/ 	.string	"-arch sm_100 -m 64 "



//--------------------- .note.nv.cuinfo           --------------------------
	.section	.note.nv.cuinfo,"",@"SHT_NOTE"
	.sectionflags	@"SHF_NOTE_NV_CUINFO"
        /*0018*/ 	.short	0x0002
        /*001a*/ 	.short	0x0064
        /*001c*/ 	.short	0x0082
	.zero		2


//--------------------- .nv.info                  --------------------------
	.section	.nv.info,"",@"SHT_CUDA_INFO"
	.align	4


	//----- nvinfo : EIATTR_REGCOUNT
	.align		4
        /*0000*/ 	.byte	0x04, 0x2f
        /*0002*/ 	.short	(.L_1 - .L_0)
	.align		4
.L_0:
        /*0004*/ 	.word	index@(_Z8hadd_satPf6__halfS0_)
        /*0008*/ 	.word	0x00000008


	//----- nvinfo : EIATTR_FRAME_SIZE
	.align		4
.L_1:
        /*000c*/ 	.byte	0x04, 0x11
        /*000e*/ 	.short	(.L_3 - .L_2)
	.align		4
.L_2:
        /*0010*/ 	.word	index@(_Z8hadd_satPf6__halfS0_)
        /*0014*/ 	.word	0x00000000


	//----- nvinfo : EIATTR_REGCOUNT
	.align		4
.L_3:
        /*0018*/ 	.byte	0x04, 0x2f
        /*001a*/ 	.short	(.L_5 - .L_4)
	.align		4
.L_4:
        /*001c*/ 	.word	index@(_Z8hfma_satPf6__halfS0_S0_)
        /*0020*/ 	.word	0x00000008


	//----- nvinfo : EIATTR_FRAME_SIZE
	.align		4
.L_5:
        /*0024*/ 	.byte	0x04, 0x11
        /*0026*/ 	.short	(.L_7 - .L_6)
	.align		4
.L_6:
        /*0028*/ 	.word	index@(_Z8hfma_satPf6__halfS0_S0_)
        /*002c*/ 	.word	0x00000000


	//----- nvinfo : EIATTR_REGCOUNT
	.align		4
.L_7:
        /*0030*/ 	.byte	0x04, 0x2f
        /*0032*/ 	.short	(.L_9 - .L_8)
	.align		4
.L_8:
        /*0034*/ 	.word	index@(_Z8hmul_satPf6__halfS0_)
        /*0038*/ 	.word	0x00000008


	//----- nvinfo : EIATTR_FRAME_SIZE
	.align		4
.L_9:
        /*003c*/ 	.byte	0x04, 0x11
        /*003e*/ 	.short	(.L_11 - .L_10)
	.align		4
.L_10:
        /*0040*/ 	.word	index@(_Z8hmul_satPf6__halfS0_)
        /*0044*/ 	.word	0x00000000


	//----- nvinfo : EIATTR_REGCOUNT
	.align		4
.L_11:
        /*0048*/ 	.byte	0x04, 0x2f
        /*004a*/ 	.short	(.L_13 - .L_12)
	.align		4
.L_12:
        /*004c*/ 	.word	index@(_Z8hsub_satPf6__halfS0_)
        /*0050*/ 	.word	0x00000008


	//----- nvinfo : EIATTR_FRAME_SIZE
	.align		4
.L_13:
        /*0054*/ 	.byte	0x04, 0x11
        /*0056*/ 	.short	(.L_15 - .L_14)
	.align		4
.L_14:
        /*0058*/ 	.word	index@(_Z8hsub_satPf6__halfS0_)
        /*005c*/ 	.word	0x00000000


	//----- nvinfo : EIATTR_REGCOUNT
	.align		4
.L_15:
        /*0060*/ 	.byte	0x04, 0x2f
        /*0062*/ 	.short	(.L_17 - .L_16)
	.align		4
.L_16:
        /*0064*/ 	.word	index@(_Z4hequPb6__halfS0_)
        /*0068*/ 	.word	0x00000008


	//----- nvinfo : EIATTR_FRAME_SIZE
	.align		4
.L_17:
        /*006c*/ 	.byte	0x04, 0x11
        /*006e*/ 	.short	(.L_19 - .L_18)
	.align		4
.L_18:
        /*0070*/ 	.word	index@(_Z4hequPb6__halfS0_)
        /*0074*/ 	.word	0x00000000


	//----- nvinfo : EIATTR_REGCOUNT
	.align		4
.L_19:
        /*0078*/ 	.byte	0x04, 0x2f
        /*007a*/ 	.short	(.L_21 - .L_20)
	.align		4
.L_20:
        /*007c*/ 	.word	index@(_Z4hgeuPb6__halfS0_)
        /*0080*/ 	.word	0x00000008


	//----- nvinfo : EIATTR_FRAME_SIZE
	.align		4
.L_21:
        /*0084*/ 	.byte	0x04, 0x11
        /*0086*/ 	.short	(.L_23 - .L_22)
	.align		4
.L_22:
        /*0088*/ 	.word	index@(_Z4hgeuPb6__halfS0_)
        /*008c*/ 	.word	0x00000000


	//----- nvinfo : EIATTR_REGCOUNT
	.align		4
.L_23:
        /*0090*/ 	.byte	0x04, 0x2f
        /*0092*/ 	.short	(.L_25 - .L_24)
	.align		4
.L_24:
        /*0094*/ 	.word	index@(_Z4hgtuPb6__halfS0_)
        /*0098*/ 	.word	0x00000008


	//----- nvinfo : EIATTR_FRAME_SIZE
	.align		4
.L_25:
        /*009c*/ 	.byte	0x04, 0x11
        /*009e*/ 	.short	(.L_27 - .L_26)
	.align		4
.L_26:
        /*00a0*/ 	.word	index@(_Z4hgtuPb6__halfS0_)
        /*00a4*/ 	.word	0x00000000


	//----- nvinfo : EIATTR_REGCOUNT
	.align		4
.L_27:
        /*00a8*/ 	.byte	0x04, 0x2f
        /*00aa*/ 	.short	(.L_29 - .L_28)
	.align		4
.L_28:
        /*00ac*/ 	.word	index@(_Z4hleuPb6__halfS0_)
        /*00b0*/ 	.word	0x00000008


	//----- nvinfo : EIATTR_FRAME_SIZE
	.align		4
.L_29:
        /*00b4*/ 	.byte	0x04, 0x11
        /*00b6*/ 	.short	(.L_31 - .L_30)
	.align		4
.L_30:
        /*00b8*/ 	.word	index@(_Z4hleuPb6__halfS0_)
        /*00bc*/ 	.word	0x00000000


	//----- nvinfo : EIATTR_REGCOUNT
	.align		4
.L_31:
        /*00c0*/ 	.byte	0x04, 0x2f
        /*00c2*/ 	.short	(.L_33 - .L_32)
	.align		4
.L_32:
        /*00c4*/ 	.word	index@(_Z4hltuPb6__halfS0_)
        /*00c8*/ 	.word	0x00000008


	//----- nvinfo : EIATTR_FRAME_SIZE
	.align		4
.L_33:
        /*00cc*/ 	.byte	0x04, 0x11
        /*00ce*/ 	.short	(.L_35 - .L_34)
	.align		4
.L_34:
        /*00d0*/ 	.word	index@(_Z4hltuPb6__halfS0_)
        /*00d4*/ 	.word	0x00000000


	//----- nvinfo : EIATTR_REGCOUNT
	.align		4
.L_35:
        /*00d8*/ 	.byte	0x04, 0x2f
        /*00da*/ 	.short	(.L_37 - .L_36)
	.align		4
.L_36:
        /*00dc*/ 	.word	index@(_Z4hneuPb6__halfS0_)
        /*00e0*/ 	.word	0x00000008


	//----- nvinfo : EIATTR_FRAME_SIZE
	.align		4
.L_37:
        /*00e4*/ 	.byte	0x04, 0x11
        /*00e6*/ 	.short	(.L_39 - .L_38)
	.align		4
.L_38:
        /*00e8*/ 	.word	index@(_Z4hneuPb6__halfS0_)
        /*00ec*/ 	.word	0x00000000


	//----- nvinfo : EIATTR_MIN_STACK_SIZE
	.align		4
.L_39:
        /*00f0*/ 	.byte	0x04, 0x12
        /*00f2*/ 	.short	(.L_41 - .L_40)
	.align		4
.L_40:
        /*00f4*/ 	.word	index@(_Z4hneuPb6__halfS0_)
        /*00f8*/ 	.word	0x00000000


	//----- nvinfo : EIATTR_MIN_STACK_SIZE
	.align		4
.L_41:
        /*00fc*/ 	.byte	0x04, 0x12
        /*00fe*/ 	.short	(.L_43 - .L_42)
	.align		4
.L_42:
        /*0100*/ 	.word	index@(_Z4hltuPb6__halfS0_)
        /*0104*/ 	.word	0x00000000


	//----- nvinfo : EIATTR_MIN_STACK_SIZE
	.align		4
.L_43:
        /*0108*/ 	.byte	0x04, 0x12
        /*010a*/ 	.short	(.L_45 - .L_44)
	.align		4
.L_44:
        /*010c*/ 	.word	index@(_Z4hleuPb6__halfS0_)
        /*0110*/ 	.word	0x00000000


	//----- nvinfo : EIATTR_MIN_STACK_SIZE
	.align		4
.L_45:
        /*0114*/ 	.byte	0x04, 0x12
        /*0116*/ 	.short	(.L_47 - .L_46)
	.align		4
.L_46:
        /*0118*/ 	.word	index@(_Z4hgtuPb6__halfS0_)
        /*011c*/ 	.word	0x00000000


	//----- nvinfo : EIATTR_MIN_STACK_SIZE
	.align		4
.L_47:
        /*0120*/ 	.byte	0x04, 0x12
        /*0122*/ 	.short	(.L_49 - .L_48)
	.align		4
.L_48:
        /*0124*/ 	.word	index@(_Z4hgeuPb6__halfS0_)
        /*0128*/ 	.word	0x00000000


	//----- nvinfo : EIATTR_MIN_STACK_SIZE
	.align		4
.L_49:
        /*012c*/ 	.byte	0x04, 0x12
        /*012e*/ 	.short	(.L_51 - .L_50)
	.align		4
.L_50:
        /*0130*/ 	.word	index@(_Z4hequPb6__halfS0_)
        /*0134*/ 	.word	0x00000000


	//----- nvinfo : EIATTR_MIN_STACK_SIZE
	.align		4
.L_51:
        /*0138*/ 	.byte	0x04, 0x12
        /*013a*/ 	.short	(.L_53 - .L_52)
	.align		4
.L_52:
        /*013c*/ 	.word	index@(_Z8hsub_satPf6__halfS0_)
        /*0140*/ 	.word	0x00000000


	//----- nvinfo : EIATTR_MIN_STACK_SIZE
	.align		4
.L_53:
        /*0144*/ 	.byte	0x04, 0x12
        /*0146*/ 	.short	(.L_55 - .L_54)
	.align		4
.L_54:
        /*0148*/ 	.word	index@(_Z8hmul_satPf6__halfS0_)
        /*014c*/ 	.word	0x00000000


	//----- nvinfo : EIATTR_MIN_STACK_SIZE
	.align		4
.L_55:
        /*0150*/ 	.byte	0x04, 0x12
        /*0152*/ 	.short	(.L_57 - .L_56)
	.align		4
.L_56:
        /*0154*/ 	.word	index@(_Z8hfma_satPf6__halfS0_S0_)
        /*0158*/ 	.word	0x00000000


	//----- nvinfo : EIATTR_MIN_STACK_SIZE
	.align		4
.L_57:
        /*015c*/ 	.byte	0x04, 0x12
        /*015e*/ 	.short	(.L_59 - .L_58)
	.align		4
.L_58:
        /*0160*/ 	.word	index@(_Z8hadd_satPf6__halfS0_)
        /*0164*/ 	.word	0x00000000
.L_59:


//--------------------- .nv.compat                --------------------------
	.section	.nv.compat,"",@"SHT_CUDA_COMPAT_INFO"
	.align	4
        /*0000*/ 	.byte	0x02, 0x09, 0x00, 0x00, 0x02, 0x02, 0x01, 0x00, 0x02, 0x05, 0x05, 0x00, 0x03, 0x07, 0x01, 0x01
        /*0010*/ 	.byte	0x02, 0x03, 0x00, 0x00, 0x02, 0x06, 0x01, 0x00, 0x04, 0x0b, 0x08, 0x00, 0x09, 0x00, 0x00, 0x00
        /*0020*/ 	.byte	0x00, 0x00, 0x00, 0x00


//--------------------- .nv.info._Z4hneuPb6__halfS0_ --------------------------
	.section	.nv.info._Z4hneuPb6__halfS0_,"",@"SHT_CUDA_INFO"
	.sectionflags	@""
	.align	4


	//----- nvinfo : EIATTR_CUDA_API_VERSION
	.align		4
        /*0000*/ 	.byte	0x04, 0x37
        /*0002*/ 	.short	(.L_61 - .L_60)
.L_60:
        /*0004*/ 	.word	0x00000082


	//----- nvinfo : EIATTR_KPARAM_INFO
	.align		4
.L_61:
        /*0008*/ 	.byte	0x04, 0x17
        /*000a*/ 	.short	(.L_63 - .L_62)
.L_62:
        /*000c*/ 	.word	0x00000000
        /*0010*/ 	.short	0x0002
        /*0012*/ 	.short	0x000a
        /*0014*/ 	.byte	0x00, 0xf0, 0x09, 0x00


	//----- nvinfo : EIATTR_KPARAM_INFO
	.align		4
.L_63:
        /*0018*/ 	.byte	0x04, 0x17
        /*001a*/ 	.short	(.L_65 - .L_64)
.L_64:
        /*001c*/ 	.word	0x00000000
        /*0020*/ 	.short	0x0001
        /*0022*/ 	.short	0x0008
        /*0024*/ 	.byte	0x00, 0xf0, 0x09, 0x00


	//----- nvinfo : EIATTR_KPARAM_INFO
	.align		4
.L_65:
        /*0028*/ 	.byte	0x04, 0x17
        /*002a*/ 	.short	(.L_67 - .L_66)
.L_66:
        /*002c*/ 	.word	0x00000000
        /*0030*/ 	.short	0x0000
        /*0032*/ 	.short	0x0000
        /*0034*/ 	.byte	0x00, 0xf5, 0x21, 0x00


	//----- nvinfo : EIATTR_SPARSE_MMA_MASK
	.align		4
.L_67:
        /*0038*/ 	.byte	0x03, 0x50
        /*003a*/ 	.short	0x0000


	//----- nvinfo : EIATTR_MAXREG_COUNT
	.align		4
        /*003c*/ 	.byte	0x03, 0x1b
        /*003e*/ 	.short	0x00ff


	//----- nvinfo : EIATTR_MERCURY_ISA_VERSION
	.align		4
        /*0040*/ 	.byte	0x03, 0x5f
        /*0042*/ 	.short	0x0101


	//----- nvinfo : EIATTR_VRC_CTA_INIT_COUNT
	.align		4
        /*0044*/ 	.byte	0x02, 0x4a
	.zero		1
	.zero		1


	//----- nvinfo : EIATTR_EXIT_INSTR_OFFSETS
	.align		4
        /*0048*/ 	.byte	0x04, 0x1c
        /*004a*/ 	.short	(.L_69 - .L_68)


	//   ....[0]....
.L_68:
        /*004c*/ 	.word	0x00000070


	//----- nvinfo : EIATTR_CBANK_PARAM_SIZE
	.align		4
.L_69:
        /*0050*/ 	.byte	0x03, 0x19
        /*0052*/ 	.short	0x000c


	//----- nvinfo : EIATTR_PARAM_CBANK
	.align		4
        /*0054*/ 	.byte	0x04, 0x0a
        /*0056*/ 	.short	(.L_71 - .L_70)
	.align		4
.L_70:
        /*0058*/ 	.word	index@(.nv.constant0._Z4hneuPb6__halfS0_)
        /*005c*/ 	.short	0x0380
        /*005e*/ 	.short	0x000c


	//----- nvinfo : EIATTR_SW_WAR
	.align		4
.L_71:
        /*0060*/ 	.byte	0x04, 0x36
        /*0062*/ 	.short	(.L_73 - .L_72)
.L_72:
        /*0064*/ 	.word	0x00000008
.L_73:


//--------------------- .nv.info._Z4hltuPb6__halfS0_ --------------------------
	.section	.nv.info._Z4hltuPb6__halfS0_,"",@"SHT_CUDA_INFO"
	.sectionflags	@""
	.align	4


	//----- nvinfo : EIATTR_CUDA_API_VERSION
	.align		4
        /*0000*/ 	.byte	0x04, 0x37
        /*0002*/ 	.short	(.L_75 - .L_74)
.L_74:
        /*0004*/ 	.word	0x00000082


	//----- nvinfo : EIATTR_KPARAM_INFO
	.align		4
.L_75:
        /*0008*/ 	.byte	0x04, 0x17
        /*000a*/ 	.short	(.L_77 - .L_76)
.L_76:
        /*000c*/ 	.word	0x00000000
        /*0010*/ 	.short	0x0002
        /*0012*/ 	.short	0x000a
        /*0014*/ 	.byte	0x00, 0xf0, 0x09, 0x00


	//----- nvinfo : EIATTR_KPARAM_INFO
	.align		4
.L_77:
        /*0018*/ 	.byte	0x04, 0x17
        /*001a*/ 	.short	(.L_79 - .L_78)
.L_78:
        /*001c*/ 	.word	0x00000000
        /*0020*/ 	.short	0x0001
        /*0022*/ 	.short	0x0008
        /*0024*/ 	.byte	0x00, 0xf0, 0x09, 0x00


	//----- nvinfo : EIATTR_KPARAM_INFO
	.align		4
.L_79:
        /*0028*/ 	.byte	0x04, 0x17
        /*002a*/ 	.short	(.L_81 - .L_80)
.L_80:
        /*002c*/ 	.word	0x00000000
        /*0030*/ 	.short	0x0000
        /*0032*/ 	.short	0x0000
        /*0034*/ 	.byte	0x00, 0xf5, 0x21, 0x00


	//----- nvinfo : EIATTR_SPARSE_MMA_MASK
	.align		4
.L_81:
        /*0038*/ 	.byte	0x03, 0x50
        /*003a*/ 	.short	0x0000


	//----- nvinfo : EIATTR_MAXREG_COUNT
	.align		4
        /*003c*/ 	.byte	0x03, 0x1b
        /*003e*/ 	.short	0x00ff


	//----- nvinfo : EIATTR_MERCURY_ISA_VERSION
	.align		4
        /*0040*/ 	.byte	0x03, 0x5f
        /*0042*/ 	.short	0x0101


	//----- nvinfo : EIATTR_VRC_CTA_INIT_COUNT
	.align		4
        /*0044*/ 	.byte	0x02, 0x4a
	.zero		1
	.zero		1


	//----- nvinfo : EIATTR_EXIT_INSTR_OFFSETS
	.align		4
        /*0048*/ 	.byte	0x04, 0x1c
        /*004a*/ 	.short	(.L_83 - .L_82)


	//   ....[0]....
.L_82:
        /*004c*/ 	.word	0x00000070


	//----- nvinfo : EIATTR_CBANK_PARAM_SIZE
	.align		4
.L_83:
        /*0050*/ 	.byte	0x03, 0x19
        /*0052*/ 	.short	0x000c


	//----- nvinfo : EIATTR_PARAM_CBANK
	.align		4
        /*0054*/ 	.byte	0x04, 0x0a
        /*0056*/ 	.short	(.L_85 - .L_84)
	.align		4
.L_84:
        /*0058*/ 	.word	index@(.nv.constant0._Z4hltuPb6__halfS0_)
        /*005c*/ 	.short	0x0380
        /*005e*/ 	.short	0x000c


	//----- nvinfo : EIATTR_SW_WAR
	.align		4
.L_85:
        /*0060*/ 	.byte	0x04, 0x36
        /*0062*/ 	.short	(.L_87 - .L_86)
.L_86:
        /*0064*/ 	.word	0x00000008
.L_87:


//--------------------- .nv.info._Z4hleuPb6__halfS0_ --------------------------
	.section	.nv.info._Z4hleuPb6__halfS0_,"",@"SHT_CUDA_INFO"
	.sectionflags	@""
	.align	4


	//----- nvinfo : EIATTR_CUDA_API_VERSION
	.align		4
        /*0000*/ 	.byte	0x04, 0x37
        /*0002*/ 	.short	(.L_89 - .L_88)
.L_88:
        /*0004*/ 	.word	0x00000082


	//----- nvinfo : EIATTR_KPARAM_INFO
	.align		4
.L_89:
        /*0008*/ 	.byte	0x04, 0x17
        /*000a*/ 	.short	(.L_91 - .L_90)
.L_90:
        /*000c*/ 	.word	0x00000000
        /*0010*/ 	.short	0x0002
        /*0012*/ 	.short	0x000a
        /*0014*/ 	.byte	0x00, 0xf0, 0x09, 0x00


	//----- nvinfo : EIATTR_KPARAM_INFO
	.align		4
.L_91:
        /*0018*/ 	.byte	0x04, 0x17
        /*001a*/ 	.short	(.L_93 - .L_92)
.L_92:
        /*001c*/ 	.word	0x00000000
        /*0020*/ 	.short	0x0001
        /*0022*/ 	.short	0x0008
        /*0024*/ 	.byte	0x00, 0xf0, 0x09, 0x00


	//----- nvinfo : EIATTR_KPARAM_INFO
	.align		4
.L_93:
        /*0028*/ 	.byte	0x04, 0x17
        /*002a*/ 	.short	(.L_95 - .L_94)
.L_94:
        /*002c*/ 	.word	0x00000000
        /*0030*/ 	.short	0x0000
        /*0032*/ 	.short	0x0000
        /*0034*/ 	.byte	0x00, 0xf5, 0x21, 0x00


	//----- nvinfo : EIATTR_SPARSE_MMA_MASK
	.align		4
.L_95:
        /*0038*/ 	.byte	0x03, 0x50
        /*003a*/ 	.short	0x0000


	//----- nvinfo : EIATTR_MAXREG_COUNT
	.align		4
        /*003c*/ 	.byte	0x03, 0x1b
        /*003e*/ 	.short	0x00ff


	//----- nvinfo : EIATTR_MERCURY_ISA_VERSION
	.align		4
        /*0040*/ 	.byte	0x03, 0x5f
        /*0042*/ 	.short	0x0101


	//----- nvinfo : EIATTR_VRC_CTA_INIT_COUNT
	.align		4
        /*0044*/ 	.byte	0x02, 0x4a
	.zero		1
	.zero		1


	//----- nvinfo : EIATTR_EXIT_INSTR_OFFSETS
	.align		4
        /*0048*/ 	.byte	0x04, 0x1c
        /*004a*/ 	.short	(.L_97 - .L_96)


	//   ....[0]....
.L_96:
        /*004c*/ 	.word	0x00000070


	//----- nvinfo : EIATTR_CBANK_PARAM_SIZE
	.align		4
.L_97:
        /*0050*/ 	.byte	0x03, 0x19
        /*0052*/ 	.short	0x000c


	//----- nvinfo : EIATTR_PARAM_CBANK
	.align		4
        /*0054*/ 	.byte	0x04, 0x0a
        /*0056*/ 	.short	(.L_99 - .L_98)
	.align		4
.L_98:
        /*0058*/ 	.word	index@(.nv.constant0._Z4hleuPb6__halfS0_)
        /*005c*/ 	.short	0x0380
        /*005e*/ 	.short	0x000c


	//----- nvinfo : EIATTR_SW_WAR
	.align		4
.L_99:
        /*0060*/ 	.byte	0x04, 0x36
        /*0062*/ 	.short	(.L_101 - .L_100)
.L_100:
        /*0064*/ 	.word	0x00000008
.L_101:


//--------------------- .nv.info._Z4hgtuPb6__halfS0_ --------------------------
	.section	.nv.info._Z4hgtuPb6__halfS0_,"",@"SHT_CUDA_INFO"
	.sectionflags	@""
	.align	4


	//----- nvinfo : EIATTR_CUDA_API_VERSION
	.align		4
        /*0000*/ 	.byte	0x04, 0x37
        /*0002*/ 	.short	(.L_103 - .L_102)
.L_102:
        /*0004*/ 	.word	0x00000082


	//----- nvinfo : EIATTR_KPARAM_INFO
	.align		4
.L_103:
        /*0008*/ 	.byte	0x04, 0x17
        /*000a*/ 	.short	(.L_105 - .L_104)
.L_104:
        /*000c*/ 	.word	0x00000000
        /*0010*/ 	.short	0x0002
        /*0012*/ 	.short	0x000a
        /*0014*/ 	.byte	0x00, 0xf0, 0x09, 0x00


	//----- nvinfo : EIATTR_KPARAM_INFO
	.align		4
.L_105:
        /*0018*/ 	.byte	0x04, 0x17
        /*001a*/ 	.short	(.L_107 - .L_106)
.L_106:
        /*001c*/ 	.word	0x00000000
        /*0020*/ 	.short	0x0001
        /*0022*/ 	.short	0x0008
        /*0024*/ 	.byte	0x00, 0xf0, 0x09, 0x00


	//----- nvinfo : EIATTR_KPARAM_INFO
	.align		4
.L_107:
        /*0028*/ 	.byte	0x04, 0x17
        /*002a*/ 	.short	(.L_109 - .L_108)
.L_108:
        /*002c*/ 	.word	0x00000000
        /*0030*/ 	.short	0x0000
        /*0032*/ 	.short	0x0000
        /*0034*/ 	.byte	0x00, 0xf5, 0x21, 0x00


	//----- nvinfo : EIATTR_SPARSE_MMA_MASK
	.align		4
.L_109:
        /*0038*/ 	.byte	0x03, 0x50
        /*003a*/ 	.short	0x0000


	//----- nvinfo : EIATTR_MAXREG_COUNT
	.align		4
        /*003c*/ 	.byte	0x03, 0x1b
        /*003e*/ 	.short	0x00ff


	//----- nvinfo : EIATTR_MERCURY_ISA_VERSION
	.align		4
        /*0040*/ 	.byte	0x03, 0x5f
        /*0042*/ 	.short	0x0101


	//----- nvinfo : EIATTR_VRC_CTA_INIT_COUNT
	.align		4
        /*0044*/ 	.byte	0x02, 0x4a
	.zero		1
	.zero		1


	//----- nvinfo : EIATTR_EXIT_INSTR_OFFSETS
	.align		4
        /*0048*/ 	.byte	0x04, 0x1c
        /*004a*/ 	.short	(.L_111 - .L_110)


	//   ....[0]....
.L_110:
        /*004c*/ 	.word	0x00000070


	//----- nvinfo : EIATTR_CBANK_PARAM_SIZE
	.align		4
.L_111:
        /*0050*/ 	.byte	0x03, 0x19
        /*0052*/ 	.short	0x000c


	//----- nvinfo : EIATTR_PARAM_CBANK
	.align		4
        /*0054*/ 	.byte	0x04, 0x0a
        /*0056*/ 	.short	(.L_113 - .L_112)
	.align		4
.L_112:
        /*0058*/ 	.word	index@(.nv.constant0._Z4hgtuPb6__halfS0_)
        /*005c*/ 	.short	0x0380
        /*005e*/ 	.short	0x000c


	//----- nvinfo : EIATTR_SW_WAR
	.align		4
.L_113:
        /*0060*/ 	.byte	0x04, 0x36
        /*0062*/ 	.short	(.L_115 - .L_114)
.L_114:
        /*0064*/ 	.word	0x00000008
.L_115:


//--------------------- .nv.info._Z4hgeuPb6__halfS0_ --------------------------
	.section	.nv.info._Z4hgeuPb6__halfS0_,"",@"SHT_CUDA_INFO"
	.sectionflags	@""
	.align	4


	//----- nvinfo : EIATTR_CUDA_API_VERSION
	.align		4
        /*0000*/ 	.byte	0x04, 0x37
        /*0002*/ 	.short	(.L_117 - .L_116)
.L_116:
        /*0004*/ 	.word	0x00000082


	//----- nvinfo : EIATTR_KPARAM_INFO
	.align		4
.L_117:
        /*0008*/ 	.byte	0x04, 0x17
        /*000a*/ 	.short	(.L_119 - .L_118)
.L_118:
        /*000c*/ 	.word	0x00000000
        /*0010*/ 	.short	0x0002
        /*0012*/ 	.short	0x000a
        /*0014*/ 	.byte	0x00, 0xf0, 0x09, 0x00


	//----- nvinfo : EIATTR_KPARAM_INFO
	.align		4
.L_119:
        /*0018*/ 	.byte	0x04, 0x17
        /*001a*/ 	.short	(.L_121 - .L_120)
.L_120:
        /*001c*/ 	.word	0x00000000
        /*0020*/ 	.short	0x0001
        /*0022*/ 	.short	0x0008
        /*0024*/ 	.byte	0x00, 0xf0, 0x09, 0x00


	//----- nvinfo : EIATTR_KPARAM_INFO
	.align		4
.L_121:
        /*0028*/ 	.byte	0x04, 0x17
        /*002a*/ 	.short	(.L_123 - .L_122)
.L_122:
        /*002c*/ 	.word	0x00000000
        /*0030*/ 	.short	0x0000
        /*0032*/ 	.short	0x0000
        /*0034*/ 	.byte	0x00, 0xf5, 0x21, 0x00


	//----- nvinfo : EIATTR_SPARSE_MMA_MASK
	.align		4
.L_123:
        /*0038*/ 	.byte	0x03, 0x50
        /*003a*/ 	.short	0x0000


	//----- nvinfo : EIATTR_MAXREG_COUNT
	.align		4
        /*003c*/ 	.byte	0x03, 0x1b
        /*003e*/ 	.short	0x00ff


	//----- nvinfo : EIATTR_MERCURY_ISA_VERSION
	.align		4
        /*0040*/ 	.byte	0x03, 0x5f
        /*0042*/ 	.short	0x0101


	//----- nvinfo : EIATTR_VRC_CTA_INIT_COUNT
	.align		4
        /*0044*/ 	.byte	0x02, 0x4a
	.zero		1
	.zero		1


	//----- nvinfo : EIATTR_EXIT_INSTR_OFFSETS
	.align		4
        /*0048*/ 	.byte	0x04, 0x1c
        /*004a*/ 	.short	(.L_125 - .L_124)


	//   ....[0]....
.L_124:
        /*004c*/ 	.word	0x00000070


	//----- nvinfo : EIATTR_CBANK_PARAM_SIZE
	.align		4
.L_125:
        /*0050*/ 	.byte	0x03, 0x19
        /*0052*/ 	.short	0x000c


	//----- nvinfo : EIATTR_PARAM_CBANK
	.align		4
        /*0054*/ 	.byte	0x04, 0x0a
        /*0056*/ 	.short	(.L_127 - .L_126)
	.align		4
.L_126:
        /*0058*/ 	.word	index@(.nv.constant0._Z4hgeuPb6__halfS0_)
        /*005c*/ 	.short	0x0380
        /*005e*/ 	.short	0x000c


	//----- nvinfo : EIATTR_SW_WAR
	.align		4
.L_127:
        /*0060*/ 	.byte	0x04, 0x36
        /*0062*/ 	.short	(.L_129 - .L_128)
.L_128:
        /*0064*/ 	.word	0x00000008
.L_129:


//--------------------- .nv.info._Z4hequPb6__halfS0_ --------------------------
	.section	.nv.info._Z4hequPb6__halfS0_,"",@"SHT_CUDA_INFO"
	.sectionflags	@""
	.align	4


	//----- nvinfo : EIATTR_CUDA_API_VERSION
	.align		4
        /*0000*/ 	.byte	0x04, 0x37
        /*0002*/ 	.short	(.L_131 - .L_130)
.L_130:
        /*0004*/ 	.word	0x00000082


	//----- nvinfo : EIATTR_KPARAM_INFO
	.align		4
.L_131:
        /*0008*/ 	.byte	0x04, 0x17
        /*000a*/ 	.short	(.L_133 - .L_132)
.L_132:
        /*000c*/ 	.word	0x00000000
        /*0010*/ 	.short	0x0002
        /*0012*/ 	.short	0x000a
        /*0014*/ 	.byte	0x00, 0xf0, 0x09, 0x00


	//----- nvinfo : EIATTR_KPARAM_INFO
	.align		4
.L_133:
        /*0018*/ 	.byte	0x04, 0x17
        /*001a*/ 	.short	(.L_135 - .L_134)
.L_134:
        /*001c*/ 	.word	0x00000000
        /*0020*/ 	.short	0x0001
        /*0022*/ 	.short	0x0008
        /*0024*/ 	.byte	0x00, 0xf0, 0x09, 0x00


	//----- nvinfo : EIATTR_KPARAM_INFO
	.align		4
.L_135:
        /*0028*/ 	.byte	0x04, 0x17
        /*002a*/ 	.short	(.L_137 - .L_136)
.L_136:
        /*002c*/ 	.word	0x00000000
        /*0030*/ 	.short	0x0000
        /*0032*/ 	.short	0x0000
        /*0034*/ 	.byte	0x00, 0xf5, 0x21, 0x00


	//----- nvinfo : EIATTR_SPARSE_MMA_MASK
	.align		4
.L_137:
        /*0038*/ 	.byte	0x03, 0x50
        /*003a*/ 	.short	0x0000


	//----- nvinfo : EIATTR_MAXREG_COUNT
	.align		4
        /*003c*/ 	.byte	0x03, 0x1b
        /*003e*/ 	.short	0x00ff


	//----- nvinfo : EIATTR_MERCURY_ISA_VERSION
	.align		4
        /*0040*/ 	.byte	0x03, 0x5f
        /*0042*/ 	.short	0x0101


	//----- nvinfo : EIATTR_VRC_CTA_INIT_COUNT
	.align		4
        /*0044*/ 	.byte	0x02, 0x4a
	.zero		1
	.zero		1


	//----- nvinfo : EIATTR_EXIT_INSTR_OFFSETS
	.align		4
        /*0048*/ 	.byte	0x04, 0x1c
        /*004a*/ 	.short	(.L_139 - .L_138)


	//   ....[0]....
.L_138:
        /*004c*/ 	.word	0x00000070


	//----- nvinfo : EIATTR_CBANK_PARAM_SIZE
	.align		4
.L_139:
        /*0050*/ 	.byte	0x03, 0x19
        /*0052*/ 	.short	0x000c


	//----- nvinfo : EIATTR_PARAM_CBANK
	.align		4
        /*0054*/ 	.byte	0x04, 0x0a
        /*0056*/ 	.short	(.L_141 - .L_140)
	.align		4
.L_140:
        /*0058*/ 	.word	index@(.nv.constant0._Z4hequPb6__halfS0_)
        /*005c*/ 	.short	0x0380
        /*005e*/ 	.short	0x000c


	//----- nvinfo : EIATTR_SW_WAR
	.align		4
.L_141:
        /*0060*/ 	.byte	0x04, 0x36
        /*0062*/ 	.short	(.L_143 - .L_142)
.L_142:
        /*0064*/ 	.word	0x00000008
.L_143:


//--------------------- .nv.info._Z8hsub_satPf6__halfS0_ --------------------------
	.section	.nv.info._Z8hsub_satPf6__halfS0_,"",@"SHT_CUDA_INFO"
	.sectionflags	@""
	.align	4


	//----- nvinfo : EIATTR_CUDA_API_VERSION
	.align		4
        /*0000*/ 	.byte	0x04, 0x37
        /*0002*/ 	.short	(.L_145 - .L_144)
.L_144:
        /*0004*/ 	.word	0x00000082


	//----- nvinfo : EIATTR_KPARAM_INFO
	.align		4
.L_145:
        /*0008*/ 	.byte	0x04, 0x17
        /*000a*/ 	.short	(.L_147 - .L_146)
.L_146:
        /*000c*/ 	.word	0x00000000
        /*0010*/ 	.short	0x0002
        /*0012*/ 	.short	0x000a
        /*0014*/ 	.byte	0x00, 0xf0, 0x09, 0x00


	//----- nvinfo : EIATTR_KPARAM_INFO
	.align		4
.L_147:
        /*0018*/ 	.byte	0x04, 0x17
        /*001a*/ 	.short	(.L_149 - .L_148)
.L_148:
        /*001c*/ 	.word	0x00000000
        /*0020*/ 	.short	0x0001
        /*0022*/ 	.short	0x0008
        /*0024*/ 	.byte	0x00, 0xf0, 0x09, 0x00


	//----- nvinfo : EIATTR_KPARAM_INFO
	.align		4
.L_149:
        /*0028*/ 	.byte	0x04, 0x17
        /*002a*/ 	.short	(.L_151 - .L_150)
.L_150:
        /*002c*/ 	.word	0x00000000
        /*0030*/ 	.short	0x0000
        /*0032*/ 	.short	0x0000
        /*0034*/ 	.byte	0x00, 0xf5, 0x21, 0x00


	//----- nvinfo : EIATTR_SPARSE_MMA_MASK
	.align		4
.L_151:
        /*0038*/ 	.byte	0x03, 0x50
        /*003a*/ 	.short	0x0000


	//----- nvinfo : EIATTR_MAXREG_COUNT
	.align		4
        /*003c*/ 	.byte	0x03, 0x1b
        /*003e*/ 	.short	0x00ff


	//----- nvinfo : EIATTR_MERCURY_ISA_VERSION
	.align		4
        /*0040*/ 	.byte	0x03, 0x5f
        /*0042*/ 	.short	0x0101


	//----- nvinfo : EIATTR_VRC_CTA_INIT_COUNT
	.align		4
        /*0044*/ 	.byte	0x02, 0x4a
	.zero		1
	.zero		1


	//----- nvinfo : EIATTR_EXIT_INSTR_OFFSETS
	.align		4
        /*0048*/ 	.byte	0x04, 0x1c
        /*004a*/ 	.short	(.L_153 - .L_152)


	//   ....[0]....
.L_152:
        /*004c*/ 	.word	0x00000070


	//----- nvinfo : EIATTR_CBANK_PARAM_SIZE
	.align		4
.L_153:
        /*0050*/ 	.byte	0x03, 0x19
        /*0052*/ 	.short	0x000c


	//----- nvinfo : EIATTR_PARAM_CBANK
	.align		4
        /*0054*/ 	.byte	0x04, 0x0a
        /*0056*/ 	.short	(.L_155 - .L_154)
	.align		4
.L_154:
        /*0058*/ 	.word	index@(.nv.constant0._Z8hsub_satPf6__halfS0_)
        /*005c*/ 	.short	0x0380
        /*005e*/ 	.short	0x000c


	//----- nvinfo : EIATTR_SW_WAR
	.align		4
.L_155:
        /*0060*/ 	.byte	0x04, 0x36
        /*0062*/ 	.short	(.L_157 - .L_156)
.L_156:
        /*0064*/ 	.word	0x00000008
.L_157:


//--------------------- .nv.info._Z8hmul_satPf6__halfS0_ --------------------------
	.section	.nv.info._Z8hmul_satPf6__halfS0_,"",@"SHT_CUDA_INFO"
	.sectionflags	@""
	.align	4


	//----- nvinfo : EIATTR_CUDA_API_VERSION
	.align		4
        /*0000*/ 	.byte	0x04, 0x37
        /*0002*/ 	.short	(.L_159 - .L_158)
.L_158:
        /*0004*/ 	.word	0x00000082


	//----- nvinfo : EIATTR_KPARAM_INFO
	.align		4
.L_159:
        /*0008*/ 	.byte	0x04, 0x17
        /*000a*/ 	.short	(.L_161 - .L_160)
.L_160:
        /*000c*/ 	.word	0x00000000
        /*0010*/ 	.short	0x0002
        /*0012*/ 	.short	0x000a
        /*0014*/ 	.byte	0x00, 0xf0, 0x09, 0x00


	//----- nvinfo : EIATTR_KPARAM_INFO
	.align		4
.L_161:
        /*0018*/ 	.byte	0x04, 0x17
        /*001a*/ 	.short	(.L_163 - .L_162)
.L_162:
        /*001c*/ 	.word	0x00000000
        /*0020*/ 	.short	0x0001
        /*0022*/ 	.short	0x0008
        /*0024*/ 	.byte	0x00, 0xf0, 0x09, 0x00


	//----- nvinfo : EIATTR_KPARAM_INFO
	.align		4
.L_163:
        /*0028*/ 	.byte	0x04, 0x17
        /*002a*/ 	.short	(.L_165 - .L_164)
.L_164:
        /*002c*/ 	.word	0x00000000
        /*0030*/ 	.short	0x0000
        /*0032*/ 	.short	0x0000
        /*0034*/ 	.byte	0x00, 0xf5, 0x21, 0x00


	//----- nvinfo : EIATTR_SPARSE_MMA_MASK
	.align		4
.L_165:
        /*0038*/ 	.byte	0x03, 0x50
        /*003a*/ 	.short	0x0000


	//----- nvinfo : EIATTR_MAXREG_COUNT
	.align		4
        /*003c*/ 	.byte	0x03, 0x1b
        /*003e*/ 	.short	0x00ff


	//----- nvinfo : EIATTR_MERCURY_ISA_VERSION
	.align		4
        /*0040*/ 	.byte	0x03, 0x5f
        /*0042*/ 	.short	0x0101


	//----- nvinfo : EIATTR_VRC_CTA_INIT_COUNT
	.align		4
        /*0044*/ 	.byte	0x02, 0x4a
	.zero		1
	.zero		1


	//----- nvinfo : EIATTR_EXIT_INSTR_OFFSETS
	.align		4
        /*0048*/ 	.byte	0x04, 0x1c
        /*004a*/ 	.short	(.L_167 - .L_166)


	//   ....[0]....
.L_166:
        /*004c*/ 	.word	0x00000070


	//----- nvinfo : EIATTR_CBANK_PARAM_SIZE
	.align		4
.L_167:
        /*0050*/ 	.byte	0x03, 0x19
        /*0052*/ 	.short	0x000c


	//----- nvinfo : EIATTR_PARAM_CBANK
	.align		4
        /*0054*/ 	.byte	0x04, 0x0a
        /*0056*/ 	.short	(.L_169 - .L_168)
	.align		4
.L_168:
        /*0058*/ 	.word	index@(.nv.constant0._Z8hmul_satPf6__halfS0_)
        /*005c*/ 	.short	0x0380
        /*005e*/ 	.short	0x000c


	//----- nvinfo : EIATTR_SW_WAR
	.align		4
.L_169:
        /*0060*/ 	.byte	0x04, 0x36
        /*0062*/ 	.short	(.L_171 - .L_170)
.L_170:
        /*0064*/ 	.word	0x00000008
.L_171:


//--------------------- .nv.info._Z8hfma_satPf6__halfS0_S0_ --------------------------
	.section	.nv.info._Z8hfma_satPf6__halfS0_S0_,"",@"SHT_CUDA_INFO"
	.sectionflags	@""
	.align	4


	//----- nvinfo : EIATTR_CUDA_API_VERSION
	.align		4
        /*0000*/ 	.byte	0x04, 0x37
        /*0002*/ 	.short	(.L_173 - .L_172)
.L_172:
        /*0004*/ 	.word	0x00000082


	//----- nvinfo : EIATTR_KPARAM_INFO
	.align		4
.L_173:
        /*0008*/ 	.byte	0x04, 0x17
        /*000a*/ 	.short	(.L_175 - .L_174)
.L_174:
        /*000c*/ 	.word	0x00000000
        /*0010*/ 	.short	0x0003
        /*0012*/ 	.short	0x000c
        /*0014*/ 	.byte	0x00, 0xf0, 0x09, 0x00


	//----- nvinfo : EIATTR_KPARAM_INFO
	.align		4
.L_175:
        /*0018*/ 	.byte	0x04, 0x17
        /*001a*/ 	.short	(.L_177 - .L_176)
.L_176:
        /*001c*/ 	.word	0x00000000
        /*0020*/ 	.short	0x0002
        /*0022*/ 	.short	0x000a
        /*0024*/ 	.byte	0x00, 0xf0, 0x09, 0x00


	//----- nvinfo : EIATTR_KPARAM_INFO
	.align		4
.L_177:
        /*0028*/ 	.byte	0x04, 0x17
        /*002a*/ 	.short	(.L_179 - .L_178)
.L_178:
        /*002c*/ 	.word	0x00000000
        /*0030*/ 	.short	0x0001
        /*0032*/ 	.short	0x0008
        /*0034*/ 	.byte	0x00, 0xf0, 0x09, 0x00


	//----- nvinfo : EIATTR_KPARAM_INFO
	.align		4
.L_179:
        /*0038*/ 	.byte	0x04, 0x17
        /*003a*/ 	.short	(.L_181 - .L_180)
.L_180:
        /*003c*/ 	.word	0x00000000
        /*0040*/ 	.short	0x0000
        /*0042*/ 	.short	0x0000
        /*0044*/ 	.byte	0x00, 0xf5, 0x21, 0x00


	//----- nvinfo : EIATTR_SPARSE_MMA_MASK
	.align		4
.L_181:
        /*0048*/ 	.byte	0x03, 0x50
        /*004a*/ 	.short	0x0000


	//----- nvinfo : EIATTR_MAXREG_COUNT
	.align		4
        /*004c*/ 	.byte	0x03, 0x1b
        /*004e*/ 	.short	0x00ff


	//----- nvinfo : EIATTR_MERCURY_ISA_VERSION
	.align		4
        /*0050*/ 	.byte	0x03, 0x5f
        /*0052*/ 	.short	0x0101


	//----- nvinfo : EIATTR_VRC_CTA_INIT_COUNT
	.align		4
        /*0054*/ 	.byte	0x02, 0x4a
	.zero		1
	.zero		1


	//----- nvinfo : EIATTR_EXIT_INSTR_OFFSETS
	.align		4
        /*0058*/ 	.byte	0x04, 0x1c
        /*005a*/ 	.short	(.L_183 - .L_182)


	//   ....[0]....
.L_182:
        /*005c*/ 	.word	0x00000080


	//----- nvinfo : EIATTR_CBANK_PARAM_SIZE
	.align		4
.L_183:
        /*0060*/ 	.byte	0x03, 0x19
        /*0062*/ 	.short	0x000e


	//----- nvinfo : EIATTR_PARAM_CBANK
	.align		4
        /*0064*/ 	.byte	0x04, 0x0a
        /*0066*/ 	.short	(.L_185 - .L_184)
	.align		4
.L_184:
        /*0068*/ 	.word	index@(.nv.constant0._Z8hfma_satPf6__halfS0_S0_)
        /*006c*/ 	.short	0x0380
        /*006e*/ 	.short	0x000e


	//----- nvinfo : EIATTR_SW_WAR
	.align		4
.L_185:
        /*0070*/ 	.byte	0x04, 0x36
        /*0072*/ 	.short	(.L_187 - .L_186)
.L_186:
        /*0074*/ 	.word	0x00000008
.L_187:


//--------------------- .nv.info._Z8hadd_satPf6__halfS0_ --------------------------
	.section	.nv.info._Z8hadd_satPf6__halfS0_,"",@"SHT_CUDA_INFO"
	.sectionflags	@""
	.align	4


	//----- nvinfo : EIATTR_CUDA_API_VERSION
	.align		4
        /*0000*/ 	.byte	0x04, 0x37
        /*0002*/ 	.short	(.L_189 - .L_188)
.L_188:
        /*0004*/ 	.word	0x00000082


	//----- nvinfo : EIATTR_KPARAM_INFO
	.align		4
.L_189:
        /*0008*/ 	.byte	0x04, 0x17
        /*000a*/ 	.short	(.L_191 - .L_190)
.L_190:
        /*000c*/ 	.word	0x00000000
        /*0010*/ 	.short	0x0002
        /*0012*/ 	.short	0x000a
        /*0014*/ 	.byte	0x00, 0xf0, 0x09, 0x00


	//----- nvinfo : EIATTR_KPARAM_INFO
	.align		4
.L_191:
        /*0018*/ 	.byte	0x04, 0x17
        /*001a*/ 	.short	(.L_193 - .L_192)
.L_192:
        /*001c*/ 	.word	0x00000000
        /*0020*/ 	.short	0x0001
        /*0022*/ 	.short	0x0008
        /*0024*/ 	.byte	0x00, 0xf0, 0x09, 0x00


	//----- nvinfo : EIATTR_KPARAM_INFO
	.align		4
.L_193:
        /*0028*/ 	.byte	0x04, 0x17
        /*002a*/ 	.short	(.L_195 - .L_194)
.L_194:
        /*002c*/ 	.word	0x00000000
        /*0030*/ 	.short	0x0000
        /*0032*/ 	.short	0x0000
        /*0034*/ 	.byte	0x00, 0xf5, 0x21, 0x00


	//----- nvinfo : EIATTR_SPARSE_MMA_MASK
	.align		4
.L_195:
        /*0038*/ 	.byte	0x03, 0x50
        /*003a*/ 	.short	0x0000


	//----- nvinfo : EIATTR_MAXREG_COUNT
	.align		4
        /*003c*/ 	.byte	0x03, 0x1b
        /*003e*/ 	.short	0x00ff


	//----- nvinfo : EIATTR_MERCURY_ISA_VERSION
	.align		4
        /*0040*/ 	.byte	0x03, 0x5f
        /*0042*/ 	.short	0x0101


	//----- nvinfo : EIATTR_VRC_CTA_INIT_COUNT
	.align		4
        /*0044*/ 	.byte	0x02, 0x4a
	.zero		1
	.zero		1


	//----- nvinfo : EIATTR_EXIT_INSTR_OFFSETS
	.align		4
        /*0048*/ 	.byte	0x04, 0x1c
        /*004a*/ 	.short	(.L_197 - .L_196)


	//   ....[0]....
.L_196:
        /*004c*/ 	.word	0x00000070


	//----- nvinfo : EIATTR_CBANK_PARAM_SIZE
	.align		4
.L_197:
        /*0050*/ 	.byte	0x03, 0x19
        /*0052*/ 	.short	0x000c


	//----- nvinfo : EIATTR_PARAM_CBANK
	.align		4
        /*0054*/ 	.byte	0x04, 0x0a
        /*0056*/ 	.short	(.L_199 - .L_198)
	.align		4
.L_198:
        /*0058*/ 	.word	index@(.nv.constant0._Z8hadd_satPf6__halfS0_)
        /*005c*/ 	.short	0x0380
        /*005e*/ 	.short	0x000c


	//----- nvinfo : EIATTR_SW_WAR
	.align		4
.L_199:
        /*0060*/ 	.byte	0x04, 0x36
        /*0062*/ 	.short	(.L_201 - .L_200)
.L_200:
        /*0064*/ 	.word	0x00000008
.L_201:


//--------------------- .nv.callgraph             --------------------------
	.section	.nv.callgraph,"",@"SHT_CUDA_CALLGRAPH"
	.align	4
	.sectionentsize	8
	.align		4
        /*0000*/ 	.word	0x00000000
	.align		4
        /*0004*/ 	.word	0xffffffff
	.align		4
        /*0008*/ 	.word	0x00000000
	.align		4
        /*000c*/ 	.word	0xfffffffe
	.align		4
        /*0010*/ 	.word	0x00000000
	.align		4
        /*0014*/ 	.word	0xfffffffd
	.align		4
        /*0018*/ 	.word	0x00000000
	.align		4
        /*001c*/ 	.word	0xfffffffc


//--------------------- .text._Z4hneuPb6__halfS0_ --------------------------
	.section	.text._Z4hneuPb6__halfS0_,"ax",@progbits
	.align	128
        .global         _Z4hneuPb6__halfS0_
        .type           _Z4hneuPb6__halfS0_,@function
        .size           _Z4hneuPb6__halfS0_,(.L_x_10 - _Z4hneuPb6__halfS0_)
        .other          _Z4hneuPb6__halfS0_,@"STO_CUDA_ENTRY STV_DEFAULT"
_Z4hneuPb6__halfS0_:
.text._Z4hneuPb6__halfS0_:
[----:B------:R-:W-:Y:S08]  /*0000*/  LDC R1, c[0x0][0x37c] ;  /* 0x0000df00ff017b82 */ /* 0x000ff00000000800 */
[----:B------:R-:W0:Y:S01]  /*0010*/  LDC R0, c[0x0][0x388] ;  /* 0x0000e200ff007b82 */ /* 0x000e220000000800 */
[----:B------:R-:W1:Y:S07]  /*0020*/  LDCU.64 UR4, c[0x0][0x358] ;  /* 0x00006b00ff0477ac */ /* 0x000e6e0008000a00 */
[----:B------:R-:W1:Y:S01]  /*0030*/  LDC.64 R2, c[0x0][0x380] ;  /* 0x0000e000ff027b82 */ /* 0x000e620000000a00 */
[----:B0-----:R-:W-:-:S05]  /*0040*/  HSETP2.NEU.AND P0, PT, R0.H0_H0, R0.H1_H1, PT ;  /* 0x3000000000007234 */ /* 0x001fca0003f0d800 */
[----:B------:R-:W-:-:S05]  /*0050*/  SEL R5, RZ, 0x1, !P0 ;  /* 0x00000001ff057807 */ /* 0x000fca0004000000 */
[----:B-1----:R-:W-:Y:S01]  /*0060*/  STG.E.U8 desc[UR4][R2.64], R5 ;  /* 0x0000000502007986 */ /* 0x002fe2000c101104 */
[----:B------:R-:W-:Y:S05]  /*0070*/  EXIT ;  /* 0x000000000000794d */ /* 0x000fea0003800000 */
.L_x_0:
[----:B------:R-:W-:-:S00]  /*0080*/  BRA `(.L_x_0) ;  /* 0xfffffffc00fc7947 */ /* 0x000fc0000383ffff */
[----:B------:R-:W-:-:S00]  /*0090*/  NOP ;  /* 0x0000000000007918 */ /* 0x000fc00000000000 */
        /* <DEDUP_REMOVED lines=14> */
.L_x_10:


//--------------------- .text._Z4hltuPb6__halfS0_ --------------------------
	.section	.text._Z4hltuPb6__halfS0_,"ax",@progbits
	.align	128
        .global         _Z4hltuPb6__halfS0_
        .type           _Z4hltuPb6__halfS0_,@function
        .size           _Z4hltuPb6__halfS0_,(.L_x_11 - _Z4hltuPb6__halfS0_)
        .other          _Z4hltuPb6__halfS0_,@"STO_CUDA_ENTRY STV_DEFAULT"
_Z4hltuPb6__halfS0_:
.text._Z4hltuPb6__halfS0_:
[----:B------:R-:W-:Y:S08]  /*0000*/  LDC R1, c[0x0][0x37c] ;  /* 0x0000df00ff017b82 */ /* 0x000ff00000000800 */
[----:B------:R-:W0:Y:S01]  /*0010*/  LDC R0, c[0x0][0x388] ;  /* 0x0000e200ff007b82 */ /* 0x000e220000000800 */
[----:B------:R-:W1:Y:S07]  /*0020*/  LDCU.64 UR4, c[0x0][0x358] ;  /* 0x00006b00ff0477ac */ /* 0x000e6e0008000a00 */
[----:B------:R-:W1:Y:S01]  /*0030*/  LDC.64 R2, c[0x0][0x380] ;  /* 0x0000e000ff027b82 */ /* 0x000e620000000a00 */
[----:B0-----:R-:W-:-:S05]  /*0040*/  HSETP2.GE.AND P0, PT, R0.H0_H0, R0.H1_H1, PT ;  /* 0x3000000000007234 */ /* 0x001fca0003f06800 */
[----:B------:R-:W-:-:S05]  /*0050*/  SEL R5, RZ, 0x1, P0 ;  /* 0x00000001ff057807 */ /* 0x000fca0000000000 */
[----:B-1----:R-:W-:Y:S01]  /*0060*/  STG.E.U8 desc[UR4][R2.64], R5 ;  /* 0x0000000502007986 */ /* 0x002fe2000c101104 */
[----:B------:R-:W-:Y:S05]  /*0070*/  EXIT ;  /* 0x000000000000794d */ /* 0x000fea0003800000 */
.L_x_1:
        /* <DEDUP_REMOVED lines=16> */
.L_x_11:


//--------------------- .text._Z4hleuPb6__halfS0_ --------------------------
	.section	.text._Z4hleuPb6__halfS0_,"ax",@progbits
	.align	128
        .global         _Z4hleuPb6__halfS0_
        .type           _Z4hleuPb6__halfS0_,@function
        .size           _Z4hleuPb6__halfS0_,(.L_x_12 - _Z4hleuPb6__halfS0_)
        .other          _Z4hleuPb6__halfS0_,@"STO_CUDA_ENTRY STV_DEFAULT"
_Z4hleuPb6__halfS0_:
.text._Z4hleuPb6__halfS0_:
[----:B------:R-:W-:Y:S08]  /*0000*/  LDC R1, c[0x0][0x37c] ;  /* 0x0000df00ff017b82 */ /* 0x000ff00000000800 */
[----:B------:R-:W0:Y:S01]  /*0010*/  LDC R0, c[0x0][0x388] ;  /* 0x0000e200ff007b82 */ /* 0x000e220000000800 */
[----:B------:R-:W1:Y:S07]  /*0020*/  LDCU.64 UR4, c[0x0][0x358] ;  /* 0x00006b00ff0477ac */ /* 0x000e6e0008000a00 */
[----:B------:R-:W1:Y:S01]  /*0030*/  LDC.64 R2, c[0x0][0x380] ;  /* 0x0000e000ff027b82 */ /* 0x000e620000000a00 */
[----:B0-----:R-:W-:-:S05]  /*0040*/  HSETP2.GT.AND P0, PT, R0.H0_H0, R0.H1_H1, PT ;  /* 0x3000000000007234 */ /* 0x001fca0003f04800 */
[----:B------:R-:W-:-:S05]  /*0050*/  SEL R5, RZ, 0x1, P0 ;  /* 0x00000001ff057807 */ /* 0x000fca0000000000 */
[----:B-1----:R-:W-:Y:S01]  /*0060*/  STG.E.U8 desc[UR4][R2.64], R5 ;  /* 0x0000000502007986 */ /* 0x002fe2000c101104 */
[----:B------:R-:W-:Y:S05]  /*0070*/  EXIT ;  /* 0x000000000000794d */ /* 0x000fea0003800000 */
.L_x_2:
        /* <DEDUP_REMOVED lines=16> */
.L_x_12:


//--------------------- .text._Z4hgtuPb6__halfS0_ --------------------------
	.section	.text._Z4hgtuPb6__halfS0_,"ax",@progbits
	.align	128
        .global         _Z4hgtuPb6__halfS0_
        .type           _Z4hgtuPb6__halfS0_,@function
        .size           _Z4hgtuPb6__halfS0_,(.L_x_13 - _Z4hgtuPb6__halfS0_)
        .other          _Z4hgtuPb6__halfS0_,@"STO_CUDA_ENTRY STV_DEFAULT"
_Z4hgtuPb6__halfS0_:
.text._Z4hgtuPb6__halfS0_:
[----:B------:R-:W-:Y:S08]  /*0000*/  LDC R1, c[0x0][0x37c] ;  /* 0x0000df00ff017b82 */ /* 0x000ff00000000800 */
[----:B------:R-:W0:Y:S01]  /*0010*/  LDC R0, c[0x0][0x388] ;  /* 0x0000e200ff007b82 */ /* 0x000e220000000800 */
[----:B------:R-:W1:Y:S07]  /*0020*/  LDCU.64 UR4, c[0x0][0x358] ;  /* 0x00006b00ff0477ac */ /* 0x000e6e0008000a00 */
[----:B------:R-:W1:Y:S01]  /*0030*/  LDC.64 R2, c[0x0][0x380] ;  /* 0x0000e000ff027b82 */ /* 0x000e620000000a00 */
[----:B0-----:R-:W-:-:S05]  /*0040*/  HSETP2.GTU.AND P0, PT, R0.H0_H0, R0.H1_H1, PT ;  /* 0x3000000000007234 */ /* 0x001fca0003f0c800 */
[----:B------:R-:W-:-:S05]  /*0050*/  SEL R5, RZ, 0x1, !P0 ;  /* 0x00000001ff057807 */ /* 0x000fca0004000000 */
[----:B-1----:R-:W-:Y:S01]  /*0060*/  STG.E.U8 desc[UR4][R2.64], R5 ;  /* 0x0000000502007986 */ /* 0x002fe2000c101104 */
[----:B------:R-:W-:Y:S05]  /*0070*/  EXIT ;  /* 0x000000000000794d */ /* 0x000fea0003800000 */
.L_x_3:
        /* <DEDUP_REMOVED lines=16> */
.L_x_13:


//--------------------- .text._Z4hgeuPb6__halfS0_ --------------------------
	.section	.text._Z4hgeuPb6__halfS0_,"ax",@progbits
	.align	128
        .global         _Z4hgeuPb6__halfS0_
        .type           _Z4hgeuPb6__halfS0_,@function
        .size           _Z4hgeuPb6__halfS0_,(.L_x_14 - _Z4hgeuPb6__halfS0_)
        .other          _Z4hgeuPb6__halfS0_,@"STO_CUDA_ENTRY STV_DEFAULT"
_Z4hgeuPb6__halfS0_:
.text._Z4hgeuPb6__halfS0_:
[----:B------:R-:W-:Y:S08]  /*0000*/  LDC R1, c[0x0][0x37c] ;  /* 0x0000df00ff017b82 */ /* 0x000ff00000000800 */
[----:B------:R-:W0:Y:S01]  /*0010*/  LDC R0, c[0x0][0x388] ;  /* 0x0000e200ff007b82 */ /* 0x000e220000000800 */
[----:B------:R-:W1:Y:S07]  /*0020*/  LDCU.64 UR4, c[0x0][0x358] ;  /* 0x00006b00ff0477ac */ /* 0x000e6e0008000a00 */
[----:B------:R-:W1:Y:S01]  /*0030*/  LDC.64 R2, c[0x0][0x380] ;  /* 0x0000e000ff027b82 */ /* 0x000e620000000a00 */
[----:B0-----:R-:W-:-:S05]  /*0040*/  HSETP2.GEU.AND P0, PT, R0.H0_H0, R0.H1_H1, PT ;  /* 0x3000000000007234 */ /* 0x001fca0003f0e800 */
[----:B------:R-:W-:-:S05]  /*0050*/  SEL R5, RZ, 0x1, !P0 ;  /* 0x00000001ff057807 */ /* 0x000fca0004000000 */
[----:B-1----:R-:W-:Y:S01]  /*0060*/  STG.E.U8 desc[UR4][R2.64], R5 ;  /* 0x0000000502007986 */ /* 0x002fe2000c101104 */
[----:B------:R-:W-:Y:S05]  /*0070*/  EXIT ;  /* 0x000000000000794d */ /* 0x000fea0003800000 */
.L_x_4:
        /* <DEDUP_REMOVED lines=16> */
.L_x_14:


//--------------------- .text._Z4hequPb6__halfS0_ --------------------------
	.section	.text._Z4hequPb6__halfS0_,"ax",@progbits
	.align	128
        .global         _Z4hequPb6__halfS0_
        .type           _Z4hequPb6__halfS0_,@function
        .size           _Z4hequPb6__halfS0_,(.L_x_15 - _Z4hequPb6__halfS0_)
        .other          _Z4hequPb6__halfS0_,@"STO_CUDA_ENTRY STV_DEFAULT"
_Z4hequPb6__halfS0_:
.text._Z4hequPb6__halfS0_:
[----:B------:R-:W-:Y:S08]  /*0000*/  LDC R1, c[0x0][0x37c] ;  /* 0x0000df00ff017b82 */ /* 0x000ff00000000800 */
[----:B------:R-:W0:Y:S01]  /*0010*/  LDC R0, c[0x0][0x388] ;  /* 0x0000e200ff007b82 */ /* 0x000e220000000800 */
[----:B------:R-:W1:Y:S07]  /*0020*/  LDCU.64 UR4, c[0x0][0x358] ;  /* 0x00006b00ff0477ac */ /* 0x000e6e0008000a00 */
[----:B------:R-:W1:Y:S01]  /*0030*/  LDC.64 R2, c[0x0][0x380] ;  /* 0x0000e000ff027b82 */ /* 0x000e620000000a00 */
[----:B0-----:R-:W-:-:S05]  /*0040*/  HSETP2.NE.AND P0, PT, R0.H0_H0, R0.H1_H1, PT ;  /* 0x3000000000007234 */ /* 0x001fca0003f05800 */
[----:B------:R-:W-:-:S05]  /*0050*/  SEL R5, RZ, 0x1, P0 ;  /* 0x00000001ff057807 */ /* 0x000fca0000000000 */
[----:B-1----:R-:W-:Y:S01]  /*0060*/  STG.E.U8 desc[UR4][R2.64], R5 ;  /* 0x0000000502007986 */ /* 0x002fe2000c101104 */
[----:B------:R-:W-:Y:S05]  /*0070*/  EXIT ;  /* 0x000000000000794d */ /* 0x000fea0003800000 */
.L_x_5:
        /* <DEDUP_REMOVED lines=16> */
.L_x_15:


//--------------------- .text._Z8hsub_satPf6__halfS0_ --------------------------
	.section	.text._Z8hsub_satPf6__halfS0_,"ax",@progbits
	.align	128
        .global         _Z8hsub_satPf6__halfS0_
        .type           _Z8hsub_satPf6__halfS0_,@function
        .size           _Z8hsub_satPf6__halfS0_,(.L_x_16 - _Z8hsub_satPf6__halfS0_)
        .other          _Z8hsub_satPf6__halfS0_,@"STO_CUDA_ENTRY STV_DEFAULT"
_Z8hsub_satPf6__halfS0_:
.text._Z8hsub_satPf6__halfS0_:
[----:B------:R-:W-:Y:S08]  /*0000*/  LDC R1, c[0x0][0x37c] ;  /* 0x0000df00ff017b82 */ /* 0x000ff00000000800 */
[----:B------:R-:W0:Y:S01]  /*0010*/  LDC R0, c[0x0][0x388] ;  /* 0x0000e200ff007b82 */ /* 0x000e220000000800 */
[----:B------:R-:W1:Y:S07]  /*0020*/  LDCU.64 UR4, c[0x0][0x358] ;  /* 0x00006b00ff0477ac */ /* 0x000e6e0008000a00 */
[----:B------:R-:W1:Y:S01]  /*0030*/  LDC.64 R2, c[0x0][0x380] ;  /* 0x0000e000ff027b82 */ /* 0x000e620000000a00 */
[----:B0-----:R-:W-:-:S05]  /*0040*/  HADD2.SAT R0, R0.H0_H0, -R0.H1_H1 ;  /* 0xb000000000007230 */ /* 0x001fca0000002800 */
[----:B------:R-:W-:-:S05]  /*0050*/  HADD2.F32 R5, -RZ, R0.H0_H0 ;  /* 0x20000000ff057230 */ /* 0x000fca0000004100 */
[----:B-1----:R-:W-:Y:S01]  /*0060*/  STG.E desc[UR4][R2.64], R5 ;  /* 0x0000000502007986 */ /* 0x002fe2000c101904 */
[----:B------:R-:W-:Y:S05]  /*0070*/  EXIT ;  /* 0x000000000000794d */ /* 0x000fea0003800000 */
.L_x_6:
        /* <DEDUP_REMOVED lines=16> */
.L_x_16:


//--------------------- .text._Z8hmul_satPf6__halfS0_ --------------------------
	.section	.text._Z8hmul_satPf6__halfS0_,"ax",@progbits
	.align	128
        .global         _Z8hmul_satPf6__halfS0_
        .type           _Z8hmul_satPf6__halfS0_,@function
        .size           _Z8hmul_satPf6__halfS0_,(.L_x_17 - _Z8hmul_satPf6__halfS0_)
        .other          _Z8hmul_satPf6__halfS0_,@"STO_CUDA_ENTRY STV_DEFAULT"
_Z8hmul_satPf6__halfS0_:
.text._Z8hmul_satPf6__halfS0_:
[----:B------:R-:W-:Y:S08]  /*0000*/  LDC R1, c[0x0][0x37c] ;  /* 0x0000df00ff017b82 */ /* 0x000ff00000000800 */
[----:B------:R-:W0:Y:S01]  /*0010*/  LDC R0, c[0x0][0x388] ;  /* 0x0000e200ff007b82 */ /* 0x000e220000000800 */
[----:B------:R-:W1:Y:S07]  /*0020*/  LDCU.64 UR4, c[0x0][0x358] ;  /* 0x00006b00ff0477ac */ /* 0x000e6e0008000a00 */
[----:B------:R-:W1:Y:S01]  /*0030*/  LDC.64 R2, c[0x0][0x380] ;  /* 0x0000e000ff027b82 */ /* 0x000e620000000a00 */
[----:B0-----:R-:W-:-:S05]  /*0040*/  HMUL2.SAT R0, R0.H0_H0, R0.H1_H1 ;  /* 0x3000000000007232 */ /* 0x001fca0000002800 */
[----:B------:R-:W-:-:S05]  /*0050*/  HADD2.F32 R5, -RZ, R0.H0_H0 ;  /* 0x20000000ff057230 */ /* 0x000fca0000004100 */
[----:B-1----:R-:W-:Y:S01]  /*0060*/  STG.E desc[UR4][R2.64], R5 ;  /* 0x0000000502007986 */ /* 0x002fe2000c101904 */
[----:B------:R-:W-:Y:S05]  /*0070*/  EXIT ;  /* 0x000000000000794d */ /* 0x000fea0003800000 */
.L_x_7:
        /* <DEDUP_REMOVED lines=16> */
.L_x_17:


//--------------------- .text._Z8hfma_satPf6__halfS0_S0_ --------------------------
	.section	.text._Z8hfma_satPf6__halfS0_S0_,"ax",@progbits
	.align	128
        .global         _Z8hfma_satPf6__halfS0_S0_
        .type           _Z8hfma_satPf6__halfS0_S0_,@function
        .size           _Z8hfma_satPf6__halfS0_S0_,(.L_x_18 - _Z8hfma_satPf6__halfS0_S0_)
        .other          _Z8hfma_satPf6__halfS0_S0_,@"STO_CUDA_ENTRY STV_DEFAULT"
_Z8hfma_satPf6__halfS0_S0_:
.text._Z8hfma_satPf6__halfS0_S0_:
[----:B------:R-:W-:Y:S08]  /*0000*/  LDC R1, c[0x0][0x37c] ;  /* 0x0000df00ff017b82 */ /* 0x000ff00000000800 */
[----:B------:R-:W0:Y:S01]  /*0010*/  LDC R0, c[0x0][0x388] ;  /* 0x0000e200ff007b82 */ /* 0x000e220000000800 */
[----:B------:R-:W0:Y:S01]  /*0020*/  LDCU.U16 UR6, c[0x0][0x38c] ;  /* 0x00007180ff0677ac */ /* 0x000e220008000400 */
[----:B------:R-:W1:Y:S06]  /*0030*/  LDCU.64 UR4, c[0x0][0x358] ;  /* 0x00006b00ff0477ac */ /* 0x000e6c0008000a00 */
[----:B------:R-:W1:Y:S01]  /*0040*/  LDC.64 R2, c[0x0][0x380] ;  /* 0x0000e000ff027b82 */ /* 0x000e620000000a00 */
[----:B0-----:R-:W-:-:S05]  /*0050*/  HFMA2.SAT R0, R0.H0_H0, R0.H1_H1, UR6.H0_H0 ;  /* 0x2000000600007e31 */ /* 0x001fca0008062800 */
[----:B------:R-:W-:-:S05]  /*0060*/  HADD2.F32 R5, -RZ, R0.H0_H0 ;  /* 0x20000000ff057230 */ /* 0x000fca0000004100 */
[----:B-1----:R-:W-:Y:S01]  /*0070*/  STG.E desc[UR4][R2.64], R5 ;  /* 0x0000000502007986 */ /* 0x002fe2000c101904 */
[----:B------:R-:W-:Y:S05]  /*0080*/  EXIT ;  /* 0x000000000000794d */ /* 0x000fea0003800000 */
.L_x_8:
        /* <DEDUP_REMOVED lines=15> */
.L_x_18:


//--------------------- .text._Z8hadd_satPf6__halfS0_ --------------------------
	.section	.text._Z8hadd_satPf6__halfS0_,"ax",@progbits
	.align	128
        .global         _Z8hadd_satPf6__halfS0_
        .type           _Z8hadd_satPf6__halfS0_,@function
        .size           _Z8hadd_satPf6__halfS0_,(.L_x_19 - _Z8hadd_satPf6__halfS0_)
        .other          _Z8hadd_satPf6__halfS0_,@"STO_CUDA_ENTRY STV_DEFAULT"
_Z8hadd_satPf6__halfS0_:
.text._Z8hadd_satPf6__halfS0_:
[----:B------:R-:W-:Y:S08]  /*0000*/  LDC R1, c[0x0][0x37c] ;  /* 0x0000df00ff017b82 */ /* 0x000ff00000000800 */
[----:B------:R-:W0:Y:S01]  /*0010*/  LDC R0, c[0x0][0x388] ;  /* 0x0000e200ff007b82 */ /* 0x000e220000000800 */
[----:B------:R-:W1:Y:S07]  /*0020*/  LDCU.64 UR4, c[0x0][0x358] ;  /* 0x00006b00ff0477ac */ /* 0x000e6e0008000a00 */
[----:B------:R-:W1:Y:S01]  /*0030*/  LDC.64 R2, c[0x0][0x380] ;  /* 0x0000e000ff027b82 */ /* 0x000e620000000a00 */
[----:B0-----:R-:W-:-:S05]  /*0040*/  HADD2.SAT R0, R0.H0_H0, R0.H1_H1 ;  /* 0x3000000000007230 */ /* 0x001fca0000002800 */
[----:B------:R-:W-:-:S05]  /*0050*/  HADD2.F32 R5, -RZ, R0.H0_H0 ;  /* 0x20000000ff057230 */ /* 0x000fca0000004100 */
[----:B-1----:R-:W-:Y:S01]  /*0060*/  STG.E desc[UR4][R2.64], R5 ;  /* 0x0000000502007986 */ /* 0x002fe2000c101904 */
[----:B------:R-:W-:Y:S05]  /*0070*/  EXIT ;  /* 0x000000000000794d */ /* 0x000fea0003800000 */
.L_x_9:
        /* <DEDUP_REMOVED lines=16> */
.L_x_19:


//--------------------- .nv.shared.reserved.0     --------------------------
	.section	.nv.shared.reserved.0,"aw",@nobits
	.weak		__nv_reservedSMEM_offset_0_alias
	.size		__nv_reservedSMEM_offset_0_alias, 0, 64
	.other		__nv_reservedSMEM_offset_0_alias,@"STO_CUDA_RESERVED_SHARED STV_DEFAULT"
__nv_reservedSMEM_offset_0_alias:
	.zero		0
	.zero		64


//--------------------- .nv.constant0._Z4hneuPb6__halfS0_ --------------------------
	.section	.nv.constant0._Z4hneuPb6__halfS0_,"a",@progbits
	.sectionflags	@""
	.align	4
.nv.constant0._Z4hneuPb6__halfS0_:
	.zero		908


//--------------------- .nv.constant0._Z4hltuPb6__halfS0_ --------------------------
	.section	.nv.constant0._Z4hltuPb6__halfS0_,"a",@progbits
	.sectionflags	@""
	.align	4
.nv.constant0._Z4hltuPb6__halfS0_:
	.zero		908


//--------------------- .nv.constant0._Z4hleuPb6__halfS0_ --------------------------
	.section	.nv.constant0._Z4hleuPb6__halfS0_,"a",@progbits
	.sectionflags	@""
	.align	4
.nv.constant0._Z4hleuPb6__halfS0_:
	.zero		908


//--------------------- .nv.constant0._Z4hgtuPb6__halfS0_ --------------------------
	.section	.nv.constant0._Z4hgtuPb6__halfS0_,"a",@progbits
	.sectionflags	@""
	.align	4
.nv.constant0._Z4hgtuPb6__halfS0_:
	.zero		908


//--------------------- .nv.constant0._Z4hgeuPb6__halfS0_ --------------------------
	.section	.nv.constant0._Z4hgeuPb6__halfS0_,"a",@progbits
	.sectionflags	@""
	.align	4
.nv.constant0._Z4hgeuPb6__halfS0_:
	.zero		908


//--------------------- .nv.constant0._Z4hequPb6__halfS0_ --------------------------
	.section	.nv.constant0._Z4hequPb6__halfS0_,"a",@progbits
	.sectionflags	@""
	.align	4
.nv.constant0._Z4hequPb6__halfS0_:
	.zero		908


//--------------------- .nv.constant0._Z8hsub_satPf6__halfS0_ --------------------------
	.section	.nv.constant0._Z8hsub_satPf6__halfS0_,"a",@progbits
	.sectionflags	@""
	.align	4
.nv.constant0._Z8hsub_satPf6__halfS0_:
	.zero		908


//--------------------- .nv.constant0._Z8hmul_satPf6__halfS0_ --------------------------
	.section	.nv.constant0._Z8hmul_satPf6__halfS0_,"a",@progbits
	.sectionflags	@""
	.align	4
.nv.constant0._Z8hmul_satPf6__halfS0_:
	.zero		908


//--------------------- .nv.constant0._Z8hfma_satPf6__halfS0_S0_ --------------------------
	.section	.nv.constant0._Z8hfma_satPf6__halfS0_S0_,"a",@progbits
	.sectionflags	@""
	.align	4
.nv.constant0._Z8hfma_satPf6__halfS0_S0_:
	.zero		910


//--------------------- .nv.constant0._Z8hadd_satPf6__halfS0_ --------------------------
	.section	.nv.constant0._Z8hadd_satPf6__halfS0_,"a",@progbits
	.sectionflags	@""
	.align	4
.nv.constant0._Z8hadd_satPf6__halfS0_:
	.zero		908


//--------------------- SYMBOLS --------------------------

	.type		.nv.reservedSmem.offset0,@object
	.size		.nv.reservedSmem.offset0,0x4
